//
// Generated by NVIDIA NVVM Compiler
//
// Compiler Build ID: CL-36424714
// Cuda compilation tools, release 13.0, V13.0.88
// Based on NVVM 20.0.0
//

.version 9.0
.target sm_100
.address_size 64

	// .globl	_Z17fp8_matmul_kernelPKhS0_P6__halfiii

.visible .entry _Z17fp8_matmul_kernelPKhS0_P6__halfiii(
	.param .u64 .ptr .align 1 _Z17fp8_matmul_kernelPKhS0_P6__halfiii_param_0,
	.param .u64 .ptr .align 1 _Z17fp8_matmul_kernelPKhS0_P6__halfiii_param_1,
	.param .u64 .ptr .align 1 _Z17fp8_matmul_kernelPKhS0_P6__halfiii_param_2,
	.param .u32 _Z17fp8_matmul_kernelPKhS0_P6__halfiii_param_3,
	.param .u32 _Z17fp8_matmul_kernelPKhS0_P6__halfiii_param_4,
	.param .u32 _Z17fp8_matmul_kernelPKhS0_P6__halfiii_param_5
)
{
	.reg .pred 	%p<51>;
	.reg .b16 	%rs<38>;
	.reg .b32 	%r<47>;
	.reg .b32 	%f<176>;
	.reg .b64 	%rd<22>;

	ld.param.u64 	%rd9, [_Z17fp8_matmul_kernelPKhS0_P6__halfiii_param_0];
	ld.param.u64 	%rd10, [_Z17fp8_matmul_kernelPKhS0_P6__halfiii_param_1];
	ld.param.u64 	%rd8, [_Z17fp8_matmul_kernelPKhS0_P6__halfiii_param_2];
	ld.param.u32 	%r14, [_Z17fp8_matmul_kernelPKhS0_P6__halfiii_param_3];
	ld.param.u32 	%r12, [_Z17fp8_matmul_kernelPKhS0_P6__halfiii_param_4];
	ld.param.u32 	%r13, [_Z17fp8_matmul_kernelPKhS0_P6__halfiii_param_5];
	cvta.to.global.u64 	%rd1, %rd10;
	cvta.to.global.u64 	%rd2, %rd9;
	mov.u32 	%r15, %ctaid.y;
	mov.u32 	%r16, %ntid.y;
	mov.u32 	%r17, %tid.y;
	mad.lo.s32 	%r1, %r15, %r16, %r17;
	mov.u32 	%r18, %ctaid.x;
	mov.u32 	%r19, %ntid.x;
	mov.u32 	%r20, %tid.x;
	mad.lo.s32 	%r2, %r18, %r19, %r20;
	setp.ge.s32 	%p1, %r1, %r14;
	setp.ge.s32 	%p2, %r2, %r12;
	or.pred  	%p3, %p1, %p2;
	@%p3 bra 	$L__BB0_44;
	setp.lt.s32 	%p4, %r13, 1;
	mov.f32 	%f171, 0f00000000;
	@%p4 bra 	$L__BB0_43;
	mul.lo.s32 	%r3, %r13, %r1;
	mul.lo.s32 	%r4, %r13, %r2;
	setp.eq.s32 	%p5, %r13, 1;
	mov.f32 	%f171, 0f00000000;
	mov.b32 	%r46, 0;
	@%p5 bra 	$L__BB0_29;
	and.b32  	%r46, %r13, 2147483646;
	neg.s32 	%r45, %r46;
	add.s64 	%rd3, %rd1, 1;
	cvt.u64.u32 	%rd11, %r3;
	add.s64 	%rd12, %rd11, %rd2;
	add.s64 	%rd21, %rd12, 1;
	mov.f32 	%f171, 0f00000000;
	mov.u32 	%r44, %r4;
$L__BB0_4:
	ld.global.u8 	%rs20, [%rd21+-1];
	cvt.s16.s8 	%rs1, %rs20;
	shr.u16 	%rs21, %rs20, 3;
	and.b16  	%rs19, %rs21, 15;
	and.b16  	%rs3, %rs20, 7;
	mov.f32 	%f167, 0f7FC00000;
	setp.eq.s16 	%p6, %rs19, 15;
	@%p6 bra 	$L__BB0_10;
	setp.ne.s16 	%p7, %rs19, 0;
	@%p7 bra 	$L__BB0_9;
	setp.ne.s16 	%p8, %rs3, 0;
	@%p8 bra 	$L__BB0_8;
	setp.gt.s16 	%p10, %rs1, -1;
	selp.f32 	%f167, 0f00000000, 0f80000000, %p10;
	bra.uni 	$L__BB0_10;
$L__BB0_8:
	cvt.rn.f32.u16 	%f37, %rs3;
	mul.f32 	%f38, %f37, 0f3E000000;
	mov.f32 	%f39, 0f3C800000;
	mul.rn.f32 	%f40, %f38, %f39;
	mov.f32 	%f41, 0f3F800000;
	mul.rn.f32 	%f42, %f40, %f41;
	mul.rn.f32 	%f43, %f42, %f41;
	mul.rn.f32 	%f44, %f43, %f41;
	neg.f32 	%f45, %f44;
	setp.lt.s16 	%p9, %rs1, 0;
	selp.f32 	%f167, %f45, %f44, %p9;
	bra.uni 	$L__BB0_10;
$L__BB0_9:
	cvt.u32.u16 	%r22, %rs19;
	shl.b32 	%r23, %r22, 23;
	cvt.rn.f32.u16 	%f46, %rs3;
	fma.rn.f32 	%f47, %f46, 0f3E000000, 0f3F800000;
	add.s32 	%r24, %r23, 1006632960;
	mov.b32 	%f48, %r24;
	mul.rn.f32 	%f49, %f47, %f48;
	mov.f32 	%f50, 0f3F800000;
	mul.rn.f32 	%f51, %f49, %f50;
	mul.rn.f32 	%f52, %f51, %f50;
	mul.rn.f32 	%f53, %f52, %f50;
	neg.f32 	%f54, %f53;
	setp.lt.s16 	%p11, %rs1, 0;
	selp.f32 	%f167, %f54, %f53, %p11;
$L__BB0_10:
	cvt.s64.s32 	%rd13, %r44;
	add.s64 	%rd6, %rd3, %rd13;
	ld.global.u8 	%rs23, [%rd6+-1];
	cvt.s16.s8 	%rs4, %rs23;
	shr.u16 	%rs24, %rs23, 3;
	and.b16  	%rs22, %rs24, 15;
	and.b16  	%rs6, %rs23, 7;
	mov.f32 	%f168, 0f7FC00000;
	setp.eq.s16 	%p12, %rs22, 15;
	@%p12 bra 	$L__BB0_16;
	setp.ne.s16 	%p13, %rs22, 0;
	@%p13 bra 	$L__BB0_15;
	setp.ne.s16 	%p14, %rs6, 0;
	@%p14 bra 	$L__BB0_14;
	setp.gt.s16 	%p16, %rs4, -1;
	selp.f32 	%f168, 0f00000000, 0f80000000, %p16;
	bra.uni 	$L__BB0_16;
$L__BB0_14:
	cvt.rn.f32.u16 	%f56, %rs6;
	mul.f32 	%f57, %f56, 0f3E000000;
	mov.f32 	%f58, 0f3C800000;
	mul.rn.f32 	%f59, %f57, %f58;
	mov.f32 	%f60, 0f3F800000;
	mul.rn.f32 	%f61, %f59, %f60;
	mul.rn.f32 	%f62, %f61, %f60;
	mul.rn.f32 	%f63, %f62, %f60;
	neg.f32 	%f64, %f63;
	setp.lt.s16 	%p15, %rs4, 0;
	selp.f32 	%f168, %f64, %f63, %p15;
	bra.uni 	$L__BB0_16;
$L__BB0_15:
	cvt.u32.u16 	%r25, %rs22;
	shl.b32 	%r26, %r25, 23;
	cvt.rn.f32.u16 	%f65, %rs6;
	fma.rn.f32 	%f66, %f65, 0f3E000000, 0f3F800000;
	add.s32 	%r27, %r26, 1006632960;
	mov.b32 	%f67, %r27;
	mul.rn.f32 	%f68, %f66, %f67;
	mov.f32 	%f69, 0f3F800000;
	mul.rn.f32 	%f70, %f68, %f69;
	mul.rn.f32 	%f71, %f70, %f69;
	mul.rn.f32 	%f72, %f71, %f69;
	neg.f32 	%f73, %f72;
	setp.lt.s16 	%p17, %rs4, 0;
	selp.f32 	%f168, %f73, %f72, %p17;
$L__BB0_16:
	abs.f32 	%f75, %f167;
	setp.num.f32 	%p18, %f75, %f75;
	abs.f32 	%f76, %f168;
	setp.num.f32 	%p19, %f76, %f76;
	fma.rn.f32 	%f78, %f167, %f168, %f171;
	selp.f32 	%f79, %f78, %f171, %p19;
	selp.f32 	%f10, %f79, %f171, %p18;
	ld.global.u8 	%rs26, [%rd21];
	cvt.s16.s8 	%rs7, %rs26;
	shr.u16 	%rs27, %rs26, 3;
	and.b16  	%rs25, %rs27, 15;
	and.b16  	%rs9, %rs26, 7;
	mov.f32 	%f169, 0f7FC00000;
	setp.eq.s16 	%p20, %rs25, 15;
	@%p20 bra 	$L__BB0_22;
	setp.ne.s16 	%p21, %rs25, 0;
	@%p21 bra 	$L__BB0_21;
	setp.eq.s16 	%p22, %rs9, 0;
	@%p22 bra 	$L__BB0_20;
	cvt.rn.f32.u16 	%f80, %rs9;
	mul.f32 	%f81, %f80, 0f3E000000;
	mov.f32 	%f82, 0f3C800000;
	mul.rn.f32 	%f83, %f81, %f82;
	mov.f32 	%f84, 0f3F800000;
	mul.rn.f32 	%f85, %f83, %f84;
	mul.rn.f32 	%f86, %f85, %f84;
	mul.rn.f32 	%f87, %f86, %f84;
	neg.f32 	%f88, %f87;
	setp.lt.s16 	%p23, %rs7, 0;
	selp.f32 	%f169, %f88, %f87, %p23;
	bra.uni 	$L__BB0_22;
$L__BB0_20:
	setp.gt.s16 	%p24, %rs7, -1;
	selp.f32 	%f169, 0f00000000, 0f80000000, %p24;
	bra.uni 	$L__BB0_22;
$L__BB0_21:
	cvt.u32.u16 	%r28, %rs25;
	shl.b32 	%r29, %r28, 23;
	cvt.rn.f32.u16 	%f89, %rs9;
	fma.rn.f32 	%f90, %f89, 0f3E000000, 0f3F800000;
	add.s32 	%r30, %r29, 1006632960;
	mov.b32 	%f91, %r30;
	mul.rn.f32 	%f92, %f90, %f91;
	mov.f32 	%f93, 0f3F800000;
	mul.rn.f32 	%f94, %f92, %f93;
	mul.rn.f32 	%f95, %f94, %f93;
	mul.rn.f32 	%f96, %f95, %f93;
	neg.f32 	%f97, %f96;
	setp.lt.s16 	%p25, %rs7, 0;
	selp.f32 	%f169, %f97, %f96, %p25;
$L__BB0_22:
	ld.global.u8 	%rs29, [%rd6];
	cvt.s16.s8 	%rs10, %rs29;
	shr.u16 	%rs30, %rs29, 3;
	and.b16  	%rs28, %rs30, 15;
	and.b16  	%rs12, %rs29, 7;
	mov.f32 	%f170, 0f7FC00000;
	setp.eq.s16 	%p26, %rs28, 15;
	@%p26 bra 	$L__BB0_28;
	setp.ne.s16 	%p27, %rs28, 0;
	@%p27 bra 	$L__BB0_27;
	setp.eq.s16 	%p28, %rs12, 0;
	@%p28 bra 	$L__BB0_26;
	cvt.rn.f32.u16 	%f99, %rs12;
	mul.f32 	%f100, %f99, 0f3E000000;
	mov.f32 	%f101, 0f3C800000;
	mul.rn.f32 	%f102, %f100, %f101;
	mov.f32 	%f103, 0f3F800000;
	mul.rn.f32 	%f104, %f102, %f103;
	mul.rn.f32 	%f105, %f104, %f103;
	mul.rn.f32 	%f106, %f105, %f103;
	neg.f32 	%f107, %f106;
	setp.lt.s16 	%p29, %rs10, 0;
	selp.f32 	%f170, %f107, %f106, %p29;
	bra.uni 	$L__BB0_28;
$L__BB0_26:
	setp.gt.s16 	%p30, %rs10, -1;
	selp.f32 	%f170, 0f00000000, 0f80000000, %p30;
	bra.uni 	$L__BB0_28;
$L__BB0_27:
	cvt.u32.u16 	%r31, %rs28;
	shl.b32 	%r32, %r31, 23;
	cvt.rn.f32.u16 	%f108, %rs12;
	fma.rn.f32 	%f109, %f108, 0f3E000000, 0f3F800000;
	add.s32 	%r33, %r32, 1006632960;
	mov.b32 	%f110, %r33;
	mul.rn.f32 	%f111, %f109, %f110;
	mov.f32 	%f112, 0f3F800000;
	mul.rn.f32 	%f113, %f111, %f112;
	mul.rn.f32 	%f114, %f113, %f112;
	mul.rn.f32 	%f115, %f114, %f112;
	neg.f32 	%f116, %f115;
	setp.lt.s16 	%p31, %rs10, 0;
	selp.f32 	%f170, %f116, %f115, %p31;
$L__BB0_28:
	abs.f32 	%f117, %f169;
	setp.num.f32 	%p32, %f117, %f117;
	abs.f32 	%f118, %f170;
	setp.num.f32 	%p33, %f118, %f118;
	fma.rn.f32 	%f120, %f169, %f170, %f10;
	selp.f32 	%f121, %f120, %f10, %p33;
	selp.f32 	%f171, %f121, %f10, %p32;
	add.s32 	%r45, %r45, 2;
	add.s32 	%r44, %r44, 2;
	add.s64 	%rd21, %rd21, 2;
	setp.ne.s32 	%p34, %r45, 0;
	@%p34 bra 	$L__BB0_4;
$L__BB0_29:
	and.b32  	%r34, %r13, 1;
	setp.eq.b32 	%p35, %r34, 1;
	not.pred 	%p36, %p35;
	@%p36 bra 	$L__BB0_43;
	add.s32 	%r35, %r46, %r3;
	cvt.u64.u32 	%rd14, %r35;
	add.s64 	%rd15, %rd2, %rd14;
	ld.global.u8 	%rs32, [%rd15];
	cvt.s16.s8 	%rs13, %rs32;
	shr.u16 	%rs33, %rs32, 3;
	and.b16  	%rs31, %rs33, 15;
	and.b16  	%rs15, %rs32, 7;
	mov.f32 	%f173, 0f7FC00000;
	setp.eq.s16 	%p37, %rs31, 15;
	@%p37 bra 	$L__BB0_36;
	setp.ne.s16 	%p38, %rs31, 0;
	@%p38 bra 	$L__BB0_35;
	setp.eq.s16 	%p39, %rs15, 0;
	@%p39 bra 	$L__BB0_34;
	cvt.rn.f32.u16 	%f123, %rs15;
	mul.f32 	%f124, %f123, 0f3E000000;
	mov.f32 	%f125, 0f3C800000;
	mul.rn.f32 	%f126, %f124, %f125;
	mov.f32 	%f127, 0f3F800000;
	mul.rn.f32 	%f128, %f126, %f127;
	mul.rn.f32 	%f129, %f128, %f127;
	mul.rn.f32 	%f130, %f129, %f127;
	neg.f32 	%f131, %f130;
	setp.lt.s16 	%p40, %rs13, 0;
	selp.f32 	%f173, %f131, %f130, %p40;
	bra.uni 	$L__BB0_36;
$L__BB0_34:
	setp.gt.s16 	%p41, %rs13, -1;
	selp.f32 	%f173, 0f00000000, 0f80000000, %p41;
	bra.uni 	$L__BB0_36;
$L__BB0_35:
	cvt.u32.u16 	%r36, %rs31;
	shl.b32 	%r37, %r36, 23;
	cvt.rn.f32.u16 	%f132, %rs15;
	fma.rn.f32 	%f133, %f132, 0f3E000000, 0f3F800000;
	add.s32 	%r38, %r37, 1006632960;
	mov.b32 	%f134, %r38;
	mul.rn.f32 	%f135, %f133, %f134;
	mov.f32 	%f136, 0f3F800000;
	mul.rn.f32 	%f137, %f135, %f136;
	mul.rn.f32 	%f138, %f137, %f136;
	mul.rn.f32 	%f139, %f138, %f136;
	neg.f32 	%f140, %f139;
	setp.lt.s16 	%p42, %rs13, 0;
	selp.f32 	%f173, %f140, %f139, %p42;
$L__BB0_36:
	add.s32 	%r39, %r46, %r4;
	cvt.s64.s32 	%rd16, %r39;
	add.s64 	%rd17, %rd1, %rd16;
	ld.global.u8 	%rs35, [%rd17];
	cvt.s16.s8 	%rs16, %rs35;
	shr.u16 	%rs36, %rs35, 3;
	and.b16  	%rs34, %rs36, 15;
	and.b16  	%rs18, %rs35, 7;
	mov.f32 	%f174, 0f7FC00000;
	setp.eq.s16 	%p43, %rs34, 15;
	@%p43 bra 	$L__BB0_42;
	setp.ne.s16 	%p44, %rs34, 0;
	@%p44 bra 	$L__BB0_41;
	setp.eq.s16 	%p45, %rs18, 0;
	@%p45 bra 	$L__BB0_40;
	cvt.rn.f32.u16 	%f142, %rs18;
	mul.f32 	%f143, %f142, 0f3E000000;
	mov.f32 	%f144, 0f3C800000;
	mul.rn.f32 	%f145, %f143, %f144;
	mov.f32 	%f146, 0f3F800000;
	mul.rn.f32 	%f147, %f145, %f146;
	mul.rn.f32 	%f148, %f147, %f146;
	mul.rn.f32 	%f149, %f148, %f146;
	neg.f32 	%f150, %f149;
	setp.lt.s16 	%p46, %rs16, 0;
	selp.f32 	%f174, %f150, %f149, %p46;
	bra.uni 	$L__BB0_42;
$L__BB0_40:
	setp.gt.s16 	%p47, %rs16, -1;
	selp.f32 	%f174, 0f00000000, 0f80000000, %p47;
	bra.uni 	$L__BB0_42;
$L__BB0_41:
	cvt.u32.u16 	%r40, %rs34;
	shl.b32 	%r41, %r40, 23;
	cvt.rn.f32.u16 	%f151, %rs18;
	fma.rn.f32 	%f152, %f151, 0f3E000000, 0f3F800000;
	add.s32 	%r42, %r41, 1006632960;
	mov.b32 	%f153, %r42;
	mul.rn.f32 	%f154, %f152, %f153;
	mov.f32 	%f155, 0f3F800000;
	mul.rn.f32 	%f156, %f154, %f155;
	mul.rn.f32 	%f157, %f156, %f155;
	mul.rn.f32 	%f158, %f157, %f155;
	neg.f32 	%f159, %f158;
	setp.lt.s16 	%p48, %rs16, 0;
	selp.f32 	%f174, %f159, %f158, %p48;
$L__BB0_42:
	abs.f32 	%f160, %f173;
	setp.num.f32 	%p49, %f160, %f160;
	abs.f32 	%f161, %f174;
	setp.num.f32 	%p50, %f161, %f161;
	fma.rn.f32 	%f163, %f173, %f174, %f171;
	selp.f32 	%f164, %f163, %f171, %p50;
	selp.f32 	%f171, %f164, %f171, %p49;
$L__BB0_43:
	// begin inline asm
	{  cvt.rn.f16.f32 %rs37, %f171;}

	// end inline asm
	mad.lo.s32 	%r43, %r12, %r1, %r2;
	cvta.to.global.u64 	%rd18, %rd8;
	mul.wide.s32 	%rd19, %r43, 2;
	add.s64 	%rd20, %rd18, %rd19;
	st.global.u16 	[%rd20], %rs37;
$L__BB0_44:
	ret;

}


// ===== COMPILED SASS (sm_100) =====

	.target	sm_100

	.elftype	@"ET_EXEC"


//--------------------- .note.nv.tkinfo           --------------------------
	.section	.note.nv.tkinfo,"",@"SHT_NOTE"
	.sectionflags	@"SHF_NOTE_NV_TKINFO"
	.tkinfo
        /*0018*/ 	.word	0x00000002
        /*0030*/ 	.string	""
        /*0030*/ 	.string	"ptxas"
        /*0030*/ 	.string	"Cuda compilation tools, release 13.0, V13.0.88"
        /*0030*/ 	.string	"Build cuda_13.0.r13.0/compiler.36424714_0"
        /*0030*/ 	.string	"-arch sm_100 -m 64 "



//--------------------- .note.nv.cuinfo           --------------------------
	.section	.note.nv.cuinfo,"",@"SHT_NOTE"
	.sectionflags	@"SHF_NOTE_NV_CUINFO"
        /*0018*/ 	.short	0x0002
        /*001a*/ 	.short	0x0064
        /*001c*/ 	.short	0x0082
	.zero		2


//--------------------- .nv.info                  --------------------------
	.section	.nv.info,"",@"SHT_CUDA_INFO"
	.align	4


	//----- nvinfo : EIATTR_REGCOUNT
	.align		4
        /*0000*/ 	.byte	0x04, 0x2f
        /*0002*/ 	.short	(.L_1 - .L_0)
	.align		4
.L_0:
        /*0004*/ 	.word	index@(_Z17fp8_matmul_kernelPKhS0_P6__halfiii)
        /*0008*/ 	.word	0x00000013


	//----- nvinfo : EIATTR_FRAME_SIZE
	.align		4
.L_1:
        /*000c*/ 	.byte	0x04, 0x11
        /*000e*/ 	.short	(.L_3 - .L_2)
	.align		4
.L_2:
        /*0010*/ 	.word	index@(_Z17fp8_matmul_kernelPKhS0_P6__halfiii)
        /*0014*/ 	.word	0x00000000


	//----- nvinfo : EIATTR_MIN_STACK_SIZE
	.align		4
.L_3:
        /*0018*/ 	.byte	0x04, 0x12
        /*001a*/ 	.short	(.L_5 - .L_4)
	.align		4
.L_4:
        /*001c*/ 	.word	index@(_Z17fp8_matmul_kernelPKhS0_P6__halfiii)
        /*0020*/ 	.word	0x00000000
.L_5:


//--------------------- .nv.compat                --------------------------
	.section	.nv.compat,"",@"SHT_CUDA_COMPAT_INFO"
	.align	4
        /*0000*/ 	.byte	0x02, 0x09, 0x00, 0x00, 0x02, 0x02, 0x01, 0x00, 0x02, 0x05, 0x05, 0x00, 0x03, 0x07, 0x01, 0x01
        /*0010*/ 	.byte	0x02, 0x03, 0x00, 0x00, 0x02, 0x06, 0x01, 0x00, 0x04, 0x0b, 0x08, 0x00, 0x09, 0x00, 0x00, 0x00
        /*0020*/ 	.byte	0x00, 0x00, 0x00, 0x00


//--------------------- .nv.info._Z17fp8_matmul_kernelPKhS0_P6__halfiii --------------------------
	.section	.nv.info._Z17fp8_matmul_kernelPKhS0_P6__halfiii,"",@"SHT_CUDA_INFO"
	.sectionflags	@""
	.align	4


	//----- nvinfo : EIATTR_CUDA_API_VERSION
	.align		4
        /*0000*/ 	.byte	0x04, 0x37
        /*0002*/ 	.short	(.L_7 - .L_6)
.L_6:
        /*0004*/ 	.word	0x00000082


	//----- nvinfo : EIATTR_KPARAM_INFO
	.align		4
.L_7:
        /*0008*/ 	.byte	0x04, 0x17
        /*000a*/ 	.short	(.L_9 - .L_8)
.L_8:
        /*000c*/ 	.word	0x00000000
        /*0010*/ 	.short	0x0005
        /*0012*/ 	.short	0x0020
        /*0014*/ 	.byte	0x00, 0xf0, 0x11, 0x00


	//----- nvinfo : EIATTR_KPARAM_INFO
	.align		4
.L_9:
        /*0018*/ 	.byte	0x04, 0x17
        /*001a*/ 	.short	(.L_11 - .L_10)
.L_10:
        /*001c*/ 	.word	0x00000000
        /*0020*/ 	.short	0x0004
        /*0022*/ 	.short	0x001c
        /*0024*/ 	.byte	0x00, 0xf0, 0x11, 0x00


	//----- nvinfo : EIATTR_KPARAM_INFO
	.align		4
.L_11:
        /*0028*/ 	.byte	0x04, 0x17
        /*002a*/ 	.short	(.L_13 - .L_12)
.L_12:
        /*002c*/ 	.word	0x00000000
        /*0030*/ 	.short	0x0003
        /*0032*/ 	.short	0x0018
        /*0034*/ 	.byte	0x00, 0xf0, 0x11, 0x00


	//----- nvinfo : EIATTR_KPARAM_INFO
	.align		4
.L_13:
        /*0038*/ 	.byte	0x04, 0x17
        /*003a*/ 	.short	(.L_15 - .L_14)
.L_14:
        /*003c*/ 	.word	0x00000000
        /*0040*/ 	.short	0x0002
        /*0042*/ 	.short	0x0010
        /*0044*/ 	.byte	0x00, 0xf5, 0x21, 0x00


	//----- nvinfo : EIATTR_KPARAM_INFO
	.align		4
.L_15:
        /*0048*/ 	.byte	0x04, 0x17
        /*004a*/ 	.short	(.L_17 - .L_16)
.L_16:
        /*004c*/ 	.word	0x00000000
        /*0050*/ 	.short	0x0001
        /*0052*/ 	.short	0x0008
        /*0054*/ 	.byte	0x00, 0xf5, 0x21, 0x00


	//----- nvinfo : EIATTR_KPARAM_INFO
	.align		4
.L_17:
        /*0058*/ 	.byte	0x04, 0x17
        /*005a*/ 	.short	(.L_19 - .L_18)
.L_18:
        /*005c*/ 	.word	0x00000000
        /*0060*/ 	.short	0x0000
        /*0062*/ 	.short	0x0000
        /*0064*/ 	.byte	0x00, 0xf5, 0x21, 0x00


	//----- nvinfo : EIATTR_SPARSE_MMA_MASK
	.align		4
.L_19:
        /*0068*/ 	.byte	0x03, 0x50
        /*006a*/ 	.short	0x0000


	//----- nvinfo : EIATTR_MAXREG_COUNT
	.align		4
        /*006c*/ 	.byte	0x03, 0x1b
        /*006e*/ 	.short	0x00ff


	//----- nvinfo : EIATTR_MERCURY_ISA_VERSION
	.align		4
        /*0070*/ 	.byte	0x03, 0x5f
        /*0072*/ 	.short	0x0101


	//----- nvinfo : EIATTR_VRC_CTA_INIT_COUNT
	.align		4
        /*0074*/ 	.byte	0x02, 0x4a
	.zero		1
	.zero		1


	//----- nvinfo : EIATTR_EXIT_INSTR_OFFSETS
	.align		4
        /*0078*/ 	.byte	0x04, 0x1c
        /*007a*/ 	.short	(.L_21 - .L_20)


	//   ....[0]....
.L_20:
        /*007c*/ 	.word	0x000000c0


	//   ....[1]....
        /*0080*/ 	.word	0x00001280


	//----- nvinfo : EIATTR_CRS_STACK_SIZE
	.align		4
.L_21:
        /*0084*/ 	.byte	0x04, 0x1e
        /*0086*/ 	.short	(.L_23 - .L_22)
.L_22:
        /*0088*/ 	.word	0x00000000


	//----- nvinfo : EIATTR_CBANK_PARAM_SIZE
	.align		4
.L_23:
        /*008c*/ 	.byte	0x03, 0x19
        /*008e*/ 	.short	0x0024


	//----- nvinfo : EIATTR_PARAM_CBANK
	.align		4
        /*0090*/ 	.byte	0x04, 0x0a
        /*0092*/ 	.short	(.L_25 - .L_24)
	.align		4
.L_24:
        /*0094*/ 	.word	index@(.nv.constant0._Z17fp8_matmul_kernelPKhS0_P6__halfiii)
        /*0098*/ 	.short	0x0380
        /*009a*/ 	.short	0x0024


	//----- nvinfo : EIATTR_SW_WAR
	.align		4
.L_25:
        /*009c*/ 	.byte	0x04, 0x36
        /*009e*/ 	.short	(.L_27 - .L_26)
.L_26:
        /*00a0*/ 	.word	0x00000008
.L_27:


//--------------------- .nv.callgraph             --------------------------
	.section	.nv.callgraph,"",@"SHT_CUDA_CALLGRAPH"
	.align	4
	.sectionentsize	8
	.align		4
        /*0000*/ 	.word	0x00000000
	.align		4
        /*0004*/ 	.word	0xffffffff
	.align		4
        /*0008*/ 	.word	0x00000000
	.align		4
        /*000c*/ 	.word	0xfffffffe
	.align		4
        /*0010*/ 	.word	0x00000000
	.align		4
        /*0014*/ 	.word	0xfffffffd
	.align		4
        /*0018*/ 	.word	0x00000000
	.align		4
        /*001c*/ 	.word	0xfffffffc


//--------------------- .text._Z17fp8_matmul_kernelPKhS0_P6__halfiii --------------------------
	.section	.text._Z17fp8_matmul_kernelPKhS0_P6__halfiii,"ax",@progbits
	.align	128
        .global         _Z17fp8_matmul_kernelPKhS0_P6__halfiii
        .type           _Z17fp8_matmul_kernelPKhS0_P6__halfiii,@function
        .size           _Z17fp8_matmul_kernelPKhS0_P6__halfiii,(.L_x_26 - _Z17fp8_matmul_kernelPKhS0_P6__halfiii)
        .other          _Z17fp8_matmul_kernelPKhS0_P6__halfiii,@"STO_CUDA_ENTRY STV_DEFAULT"
_Z17fp8_matmul_kernelPKhS0_P6__halfiii:
.text._Z17fp8_matmul_kernelPKhS0_P6__halfiii:
[----:B------:R-:W-:Y:S01]  /*0000*/  LDC R1, c[0x0][0x37c] ;  /* 0x0000df00ff017b82 */ /* 0x000fe20000000800 */
[----:B------:R-:W0:Y:S07]  /*0010*/  S2R R3, SR_TID.X ;  /* 0x0000000000037919 */ /* 0x000e2e0000002100 */
[----:B------:R-:W1:Y:S01]  /*0020*/  LDC R5, c[0x0][0x364] ;  /* 0x0000d900ff057b82 */ /* 0x000e620000000800 */
[----:B------:R-:W2:Y:S01]  /*0030*/  LDCU.64 UR6, c[0x0][0x398] ;  /* 0x00007300ff0677ac */ /* 0x000ea20008000a00 */
[----:B------:R-:W1:Y:S06]  /*0040*/  S2R R2, SR_TID.Y ;  /* 0x0000000000027919 */ /* 0x000e6c0000002200 */
[----:B------:R-:W0:Y:S08]  /*0050*/  S2UR UR5, SR_CTAID.X ;  /* 0x00000000000579c3 */ /* 0x000e300000002500 */
[----:B------:R-:W0:Y:S08]  /*0060*/  LDC R0, c[0x0][0x360] ;  /* 0x0000d800ff007b82 */ /* 0x000e300000000800 */
[----:B------:R-:W1:Y:S01]  /*0070*/  S2UR UR4, SR_CTAID.Y ;  /* 0x00000000000479c3 */ /* 0x000e620000002600 */
[----:B0-----:R-:W-:-:S05]  /*0080*/  IMAD R0, R0, UR5, R3 ;  /* 0x0000000500007c24 */ /* 0x001fca000f8e0203 */
[----:B--2---:R-:W-:Y:S01]  /*0090*/  ISETP.GE.AND P0, PT, R0, UR7, PT ;  /* 0x0000000700007c0c */ /* 0x004fe2000bf06270 */
[----:B-1----:R-:W-:-:S05]  /*00a0*/  IMAD R5, R5, UR4, R2 ;  /* 0x0000000405057c24 */ /* 0x002fca000f8e0202 */
[----:B------:R-:W-:-:S13]  /*00b0*/  ISETP.GE.OR P0, PT, R5, UR6, P0 ;  /* 0x0000000605007c0c */ /* 0x000fda0008706670 */
[----:B------:R-:W-:Y:S05]  /*00c0*/  @P0 EXIT ;  /* 0x000000000000094d */ /* 0x000fea0003800000 */
[----:B------:R-:W0:Y:S01]  /*00d0*/  LDCU UR5, c[0x0][0x3a0] ;  /* 0x00007400ff0577ac */ /* 0x000e220008000800 */
[----:B------:R-:W-:Y:S01]  /*00e0*/  IMAD.MOV.U32 R10, RZ, RZ, RZ ;  /* 0x000000ffff0a7224 */ /* 0x000fe200078e00ff */
[----:B------:R-:W1:Y:S01]  /*00f0*/  LDCU.64 UR6, c[0x0][0x358] ;  /* 0x00006b00ff0677ac */ /* 0x000e620008000a00 */
[----:B0-----:R-:W-:-:S09]  /*0100*/  UISETP.GE.AND UP0, UPT, UR5, 0x1, UPT ;  /* 0x000000010500788c */ /* 0x001fd2000bf06270 */
[----:B-1----:R-:W-:Y:S05]  /*0110*/  BRA.U !UP0, `(.L_x_0) ;  /* 0x0000001108407547 */ /* 0x002fea000b800000 */
[----:B------:R-:W-:Y:S02]  /*0120*/  UISETP.NE.AND UP0, UPT, UR5, 0x1, UPT ;  /* 0x000000010500788c */ /* 0x000fe4000bf05270 */
[----:B------:R-:W-:Y:S01]  /*0130*/  IMAD R6, R5, UR5, RZ ;  /* 0x0000000505067c24 */ /* 0x000fe2000f8e02ff */
[----:B------:R-:W-:Y:S01]  /*0140*/  UMOV UR4, URZ ;  /* 0x000000ff00047c82 */ /* 0x000fe20008000000 */
[----:B------:R-:W-:Y:S02]  /*0150*/  IMAD R4, R0, UR5, RZ ;  /* 0x0000000500047c24 */ /* 0x000fe4000f8e02ff */
[----:B------:R-:W-:-:S03]  /*0160*/  IMAD.MOV.U32 R10, RZ, RZ, RZ ;  /* 0x000000ffff0a7224 */ /* 0x000fc600078e00ff */
[----:B------:R-:W-:Y:S05]  /*0170*/  BRA.U !UP0, `(.L_x_1) ;  /* 0x0000000908b87547 */ /* 0x000fea000b800000 */
[----:B------:R-:W0:Y:S01]  /*0180*/  LDCU.64 UR8, c[0x0][0x380] ;  /* 0x00007000ff0877ac */ /* 0x000e220008000a00 */
[----:B------:R-:W-:Y:S02]  /*0190*/  IMAD.MOV.U32 R10, RZ, RZ, RZ ;  /* 0x000000ffff0a7224 */ /* 0x000fe400078e00ff */
[----:B------:R-:W-:Y:S01]  /*01a0*/  IMAD.MOV.U32 R7, RZ, RZ, R4 ;  /* 0x000000ffff077224 */ /* 0x000fe200078e0004 */
[----:B------:R-:W-:Y:S01]  /*01b0*/  ULOP3.LUT UR4, UR5, 0x7ffffffe, URZ, 0xc0, !UPT ;  /* 0x7ffffffe05047892 */ /* 0x000fe2000f8ec0ff */
[----:B------:R-:W1:Y:S03]  /*01c0*/  LDCU.64 UR10, c[0x0][0x388] ;  /* 0x00007100ff0a77ac */ /* 0x000e660008000a00 */
[----:B------:R-:W-:Y:S01]  /*01d0*/  UIADD3 UR5, UPT, UPT, -UR4, URZ, URZ ;  /* 0x000000ff04057290 */ /* 0x000fe2000fffe1ff */
[----:B0-----:R-:W-:-:S05]  /*01e0*/  IADD3.X R2, P0, PT, R6, UR8, RZ, PT, !PT ;  /* 0x0000000806027c10 */ /* 0x001fca000bf1e4ff */
[----:B-1----:R-:W-:-:S08]  /*01f0*/  IMAD.X R3, RZ, RZ, UR9, P0 ;  /* 0x00000009ff037e24 */ /* 0x002fd000080e06ff */
.L_x_16:
[----:B------:R-:W2:Y:S01]  /*0200*/  LDG.E.U8 R12, desc[UR6][R2.64+-0x1] ;  /* 0xffffff06020c7981 */ /* 0x000ea2000c1e1100 */
[----:B------:R-:W-:Y:S01]  /*0210*/  BSSY.RECONVERGENT B0, `(.L_x_2) ;  /* 0x0000023000007945 */ /* 0x000fe20003800200 */
[----:B------:R-:W-:Y:S01]  /*0220*/  IMAD.MOV.U32 R11, RZ, RZ, 0x7fc00000 ;  /* 0x7fc00000ff0b7424 */ /* 0x000fe200078e00ff */
[----:B--2---:R-:W-:-:S04]  /*0230*/  SHF.R.U32.HI R8, RZ, 0x3, R12 ;  /* 0x00000003ff087819 */ /* 0x004fc8000001160c */
[----:B------:R-:W-:-:S04]  /*0240*/  LOP3.LUT R9, R8, 0xf, RZ, 0xc0, !PT ;  /* 0x0000000f08097812 */ /* 0x000fc800078ec0ff */
[----:B------:R-:W-:-:S13]  /*0250*/  ISETP.NE.AND P0, PT, R9, 0xf, PT ;  /* 0x0000000f0900780c */ /* 0x000fda0003f05270 */
[----:B------:R-:W-:Y:S05]  /*0260*/  @!P0 BRA `(.L_x_3) ;  /* 0x0000000000748947 */ /* 0x000fea0003800000 */
[----:B------:R-:W-:Y:S02]  /*0270*/  ISETP.NE.AND P0, PT, R9, RZ, PT ;  /* 0x000000ff0900720c */ /* 0x000fe40003f05270 */
[----:B------:R-:W-:-:S11]  /*0280*/  LOP3.LUT R13, R12, 0x7, RZ, 0xc0, !PT ;  /* 0x000000070c0d7812 */ /* 0x000fd600078ec0ff */
[----:B------:R-:W-:Y:S05]  /*0290*/  @P0 BRA `(.L_x_4) ;  /* 0x00000000003c0947 */ /* 0x000fea0003800000 */
[----:B------:R-:W-:-:S13]  /*02a0*/  ISETP.NE.AND P1, PT, R13, RZ, PT ;  /* 0x000000ff0d00720c */ /* 0x000fda0003f25270 */
[----:B------:R-:W-:-:S04]  /*02b0*/  @!P1 PRMT R8, R12, 0x8880, RZ ;  /* 0x000088800c089816 */ /* 0x000fc800000000ff */
[----:B------:R-:W-:-:S04]  /*02c0*/  @!P1 ISETP.GT.AND P0, PT, R8, -0x1, PT ;  /* 0xffffffff0800980c */ /* 0x000fc80003f04270 */
[----:B------:R-:W-:Y:S01]  /*02d0*/  @!P1 FSEL R11, -RZ, RZ, !P0 ;  /* 0x000000ffff0b9208 */ /* 0x000fe20004000100 */
[----:B------:R-:W-:Y:S08]  /*02e0*/  @!P1 BRA `(.L_x_3) ;  /* 0x0000000000549947 */ /* 0x000ff00003800000 */
[----:B------:R-:W0:Y:S01]  /*02f0*/  I2F.U16 R8, R13 ;  /* 0x0000000d00087306 */ /* 0x000e220000101000 */
[----:B------:R-:W-:-:S04]  /*0300*/  PRMT R9, R12, 0x8880, RZ ;  /* 0x000088800c097816 */ /* 0x000fc800000000ff */
[----:B------:R-:W-:Y:S01]  /*0310*/  ISETP.GE.AND P0, PT, R9, RZ, PT ;  /* 0x000000ff0900720c */ /* 0x000fe20003f06270 */
[----:B0-----:R-:W-:-:S04]  /*0320*/  FMUL R8, R8, 0.125 ;  /* 0x3e00000008087820 */ /* 0x001fc80000400000 */
[----:B------:R-:W-:-:S04]  /*0330*/  FMUL R8, R8, 0.015625 ;  /* 0x3c80000008087820 */ /* 0x000fc80000400000 */
[----:B------:R-:W-:-:S04]  /*0340*/  FMUL R8, R8, 1 ;  /* 0x3f80000008087820 */ /* 0x000fc80000400000 */
[----:B------:R-:W-:-:S04]  /*0350*/  FMUL R8, R8, 1 ;  /* 0x3f80000008087820 */ /* 0x000fc80000400000 */
[----:B------:R-:W-:-:S05]  /*0360*/  FMUL R8, R8, 1 ;  /* 0x3f80000008087820 */ /* 0x000fca0000400000 */
[----:B------:R-:W-:Y:S01]  /*0370*/  FSEL R11, -R8, R8, !P0 ;  /* 0x00000008080b7208 */ /* 0x000fe20004000100 */
[----:B------:R-:W-:Y:S06]  /*0380*/  BRA `(.L_x_3) ;  /* 0x00000000002c7947 */ /* 0x000fec0003800000 */
.L_x_4:
[----:B------:R-:W0:Y:S01]  /*0390*/  I2F.U16 R13, R13 ;  /* 0x0000000d000d7306 */ /* 0x000e220000101000 */
[----:B------:R-:W-:Y:S01]  /*03a0*/  IMAD.MOV.U32 R8, RZ, RZ, 0x3f800000 ;  /* 0x3f800000ff087424 */ /* 0x000fe200078e00ff */
[----:B------:R-:W-:-:S03]  /*03b0*/  LEA R9, R9, 0x3c000000, 0x17 ;  /* 0x3c00000009097811 */ /* 0x000fc600078eb8ff */
[----:B0-----:R-:W-:-:S04]  /*03c0*/  FFMA R8, R13, 0.125, R8 ;  /* 0x3e0000000d087823 */ /* 0x001fc80000000008 */
[----:B------:R-:W-:Y:S01]  /*03d0*/  FMUL R8, R8, R9 ;  /* 0x0000000908087220 */ /* 0x000fe20000400000 */
[----:B------:R-:W-:-:S03]  /*03e0*/  PRMT R9, R12, 0x8880, RZ ;  /* 0x000088800c097816 */ /* 0x000fc600000000ff */
[----:B------:R-:W-:Y:S01]  /*03f0*/  FMUL R8, R8, 1 ;  /* 0x3f80000008087820 */ /* 0x000fe20000400000 */
[----:B------:R-:W-:-:S03]  /*0400*/  ISETP.GE.AND P0, PT, R9, RZ, PT ;  /* 0x000000ff0900720c */ /* 0x000fc60003f06270 */
[----:B------:R-:W-:-:S04]  /*0410*/  FMUL R8, R8, 1 ;  /* 0x3f80000008087820 */ /* 0x000fc80000400000 */
[----:B------:R-:W-:-:S05]  /*0420*/  FMUL R8, R8, 1 ;  /* 0x3f80000008087820 */ /* 0x000fca0000400000 */
[----:B------:R-:W-:-:S07]  /*0430*/  FSEL R11, -R8, R8, !P0 ;  /* 0x00000008080b7208 */ /* 0x000fce0004000100 */
.L_x_3:
[----:B------:R-:W-:Y:S05]  /*0440*/  BSYNC.RECONVERGENT B0 ;  /* 0x0000000000007941 */ /* 0x000fea0003800200 */
.L_x_2:
[----:B------:R-:W-:-:S04]  /*0450*/  IADD3.X R8, P0, PT, R7, UR10, RZ, PT, !PT ;  /* 0x0000000a07087c10 */ /* 0x000fc8000bf1e4ff */
[----:B------:R-:W-:-:S05]  /*0460*/  LEA.HI.X.SX32 R9, R7, UR11, 0x1, P0 ;  /* 0x0000000b07097c11 */ /* 0x000fca00080f0eff */
        /* <DEDUP_REMOVED lines=25> */
.L_x_7:
        /* <DEDUP_REMOVED lines=11> */
.L_x_6:
[----:B------:R-:W-:Y:S05]  /*06b0*/  BSYNC.RECONVERGENT B0 ;  /* 0x0000000000007941 */ /* 0x000fea0003800200 */
.L_x_5:
[----:B------:R-:W2:Y:S01]  /*06c0*/  LDG.E.U8 R14, desc[UR6][R2.64] ;  /* 0x00000006020e7981 */ /* 0x000ea2000c1e1100 */
[-C--:B------:R-:W-:Y:S01]  /*06d0*/  FSETP.NAN.AND P0, PT, |R11|, |R11|.reuse, PT ;  /* 0x4000000b0b00720b */ /* 0x080fe20003f08200 */
[C---:B------:R-:W-:Y:S01]  /*06e0*/  FFMA R11, R13.reuse, R11, R10 ;  /* 0x0000000b0d0b7223 */ /* 0x040fe2000000000a */
[----:B------:R-:W-:Y:S01]  /*06f0*/  FSETP.NAN.AND P1, PT, |R13|, |R13|, PT ;  /* 0x4000000d0d00720b */ /* 0x000fe20003f28200 */
[----:B------:R-:W-:Y:S10]  /*0700*/  BSSY.RECONVERGENT B0, `(.L_x_8) ;  /* 0x0000025000007945 */ /* 0x000ff40003800200 */
[----:B------:R-:W-:Y:S01]  /*0710*/  @!P0 FSEL R10, R11, R10, !P1 ;  /* 0x0000000a0b0a8208 */ /* 0x000fe20004800000 */
        /* <DEDUP_REMOVED lines=9> */
[----:B------:R-:W-:Y:S05]  /*07b0*/  @!P0 BRA `(.L_x_11) ;  /* 0x0000000000288947 */ /* 0x000fea0003800000 */
        /* <DEDUP_REMOVED lines=10> */
.L_x_11:
[----:B------:R-:W-:-:S04]  /*0860*/  PRMT R11, R14, 0x8880, RZ ;  /* 0x000088800e0b7816 */ /* 0x000fc800000000ff */
[----:B------:R-:W-:-:S04]  /*0870*/  ISETP.GT.AND P0, PT, R11, -0x1, PT ;  /* 0xffffffff0b00780c */ /* 0x000fc80003f04270 */
[----:B------:R-:W-:Y:S01]  /*0880*/  FSEL R11, -RZ, RZ, !P0 ;  /* 0x000000ffff0b7208 */ /* 0x000fe20004000100 */
[----:B------:R-:W-:Y:S08]  /*0890*/  BRA `(.L_x_9) ;  /* 0x00000000002c7947 */ /* 0x000ff00003800000 */
.L_x_10:
        /* <DEDUP_REMOVED lines=11> */
.L_x_9:
[----:B------:R-:W-:Y:S05]  /*0950*/  BSYNC.RECONVERGENT B0 ;  /* 0x0000000000007941 */ /* 0x000fea0003800200 */
.L_x_8:
        /* <DEDUP_REMOVED lines=22> */
.L_x_15:
[----:B------:R-:W-:-:S04]  /*0ac0*/  PRMT R8, R14, 0x8880, RZ ;  /* 0x000088800e087816 */ /* 0x000fc800000000ff */
[----:B------:R-:W-:-:S04]  /*0ad0*/  ISETP.GT.AND P0, PT, R8, -0x1, PT ;  /* 0xffffffff0800780c */ /* 0x000fc80003f04270 */
[----:B------:R-:W-:Y:S01]  /*0ae0*/  FSEL R13, -RZ, RZ, !P0 ;  /* 0x000000ffff0d7208 */ /* 0x000fe20004000100 */
[----:B------:R-:W-:Y:S08]  /*0af0*/  BRA `(.L_x_13) ;  /* 0x00000000002c7947 */ /* 0x000ff00003800000 */
.L_x_14:
        /* <DEDUP_REMOVED lines=11> */
.L_x_13:
[----:B------:R-:W-:Y:S05]  /*0bb0*/  BSYNC.RECONVERGENT B0 ;  /* 0x0000000000007941 */ /* 0x000fea0003800200 */
.L_x_12:
[----:B------:R-:W-:Y:S01]  /*0bc0*/  UIADD3 UR5, UPT, UPT, UR5, 0x2, URZ ;  /* 0x0000000205057890 */ /* 0x000fe2000fffe0ff */
[-C--:B------:R-:W-:Y:S01]  /*0bd0*/  FSETP.NAN.AND P0, PT, |R11|, |R11|.reuse, PT ;  /* 0x4000000b0b00720b */ /* 0x080fe20003f08200 */
[C---:B------:R-:W-:Y:S01]  /*0be0*/  FFMA R11, R13.reuse, R11, R10 ;  /* 0x0000000b0d0b7223 */ /* 0x040fe2000000000a */
[----:B------:R-:W-:Y:S01]  /*0bf0*/  IADD3 R2, P2, PT, R2, 0x2, RZ ;  /* 0x0000000202027810 */ /* 0x000fe20007f5e0ff */
[----:B------:R-:W-:Y:S01]  /*0c00*/  UISETP.NE.AND UP0, UPT, UR5, URZ, UPT ;  /* 0x000000ff0500728c */ /* 0x000fe2000bf05270 */
[----:B------:R-:W-:Y:S01]  /*0c10*/  FSETP.NAN.AND P1, PT, |R13|, |R13|, PT ;  /* 0x4000000d0d00720b */ /* 0x000fe20003f28200 */
[----:B------:R-:W-:Y:S02]  /*0c20*/  VIADD R7, R7, 0x2 ;  /* 0x0000000207077836 */ /* 0x000fe40000000000 */
[----:B------:R-:W-:-:S06]  /*0c30*/  IMAD.X R3, RZ, RZ, R3, P2 ;  /* 0x000000ffff037224 */ /* 0x000fcc00010e0603 */
[----:B------:R-:W-:Y:S01]  /*0c40*/  @!P0 FSEL R10, R11, R10, !P1 ;  /* 0x0000000a0b0a8208 */ /* 0x000fe20004800000 */
[----:B------:R-:W-:Y:S06]  /*0c50*/  BRA.U UP0, `(.L_x_16) ;  /* 0xfffffff500687547 */ /* 0x000fec000b83ffff */
.L_x_1:
[----:B------:R-:W0:Y:S02]  /*0c60*/  LDCU UR5, c[0x0][0x3a0] ;  /* 0x00007400ff0577ac */ /* 0x000e240008000800 */
[----:B0-----:R-:W-:-:S04]  /*0c70*/  ULOP3.LUT UR5, UR5, 0x1, URZ, 0xc0, !UPT ;  /* 0x0000000105057892 */ /* 0x001fc8000f8ec0ff */
[----:B------:R-:W-:-:S09]  /*0c80*/  UISETP.NE.U32.AND UP0, UPT, UR5, 0x1, UPT ;  /* 0x000000010500788c */ /* 0x000fd2000bf05070 */
[----:B------:R-:W-:Y:S05]  /*0c90*/  BRA.U UP0, `(.L_x_0) ;  /* 0x0000000500607547 */ /* 0x000fea000b800000 */
[----:B------:R-:W0:Y:S01]  /*0ca0*/  LDCU.64 UR8, c[0x0][0x380] ;  /* 0x00007000ff0877ac */ /* 0x000e220008000a00 */
[----:B------:R-:W-:-:S05]  /*0cb0*/  VIADD R6, R6, UR4 ;  /* 0x0000000406067c36 */ /* 0x000fca0008000000 */
[----:B0-----:R-:W-:-:S05]  /*0cc0*/  IADD3 R6, P0, PT, R6, UR8, RZ ;  /* 0x0000000806067c10 */ /* 0x001fca000ff1e0ff */
[----:B------:R-:W-:-:S05]  /*0cd0*/  IMAD.X R7, RZ, RZ, UR9, P0 ;  /* 0x00000009ff077e24 */ /* 0x000fca00080e06ff */
        /* <DEDUP_REMOVED lines=22> */
.L_x_20:
[----:B------:R-:W-:-:S04]  /*0e40*/  PRMT R2, R6, 0x8880, RZ ;  /* 0x0000888006027816 */ /* 0x000fc800000000ff */
[----:B------:R-:W-:-:S04]  /*0e50*/  ISETP.GT.AND P0, PT, R2, -0x1, PT ;  /* 0xffffffff0200780c */ /* 0x000fc80003f04270 */
[----:B------:R-:W-:Y:S01]  /*0e60*/  FSEL R3, -RZ, RZ, !P0 ;  /* 0x000000ffff037208 */ /* 0x000fe20004000100 */
[----:B------:R-:W-:Y:S08]  /*0e70*/  BRA `(.L_x_18) ;  /* 0x00000000002c7947 */ /* 0x000ff00003800000 */
.L_x_19:
        /* <DEDUP_REMOVED lines=11> */
.L_x_18:
[----:B------:R-:W-:Y:S05]  /*0f30*/  BSYNC.RECONVERGENT B0 ;  /* 0x0000000000007941 */ /* 0x000fea0003800200 */
.L_x_17:
[----:B------:R-:W0:Y:S01]  /*0f40*/  LDCU.64 UR8, c[0x0][0x388] ;  /* 0x00007100ff0877ac */ /* 0x000e220008000a00 */
[----:B------:R-:W-:-:S05]  /*0f50*/  VIADD R4, R4, UR4 ;  /* 0x0000000404047c36 */ /* 0x000fca0008000000 */
[----:B0-----:R-:W-:-:S04]  /*0f60*/  IADD3 R6, P0, PT, R4, UR8, RZ ;  /* 0x0000000804067c10 */ /* 0x001fc8000ff1e0ff */
        /* <DEDUP_REMOVED lines=23> */
.L_x_24:
[----:B------:R-:W-:-:S04]  /*10e0*/  PRMT R2, R6, 0x8880, RZ ;  /* 0x0000888006027816 */ /* 0x000fc800000000ff */
[----:B------:R-:W-:-:S04]  /*10f0*/  ISETP.GT.AND P0, PT, R2, -0x1, PT ;  /* 0xffffffff0200780c */ /* 0x000fc80003f04270 */
[----:B------:R-:W-:Y:S01]  /*1100*/  FSEL R9, -RZ, RZ, !P0 ;  /* 0x000000ffff097208 */ /* 0x000fe20004000100 */
[----:B------:R-:W-:Y:S08]  /*1110*/  BRA `(.L_x_22) ;  /* 0x00000000002c7947 */ /* 0x000ff00003800000 */
.L_x_23:
[----:B------:R-:W0:Y:S01]  /*1120*/  I2F.U16 R8, R8 ;  /* 0x0000000800087306 */ /* 0x000e220000101000 */
[----:B------:R-:W-:Y:S01]  /*1130*/  IMAD.MOV.U32 R9, RZ, RZ, 0x3f800000 ;  /* 0x3f800000ff097424 */ /* 0x000fe200078e00ff */
[----:B------:R-:W-:Y:S02]  /*1140*/  LEA R7, R2, 0x3c000000, 0x17 ;  /* 0x3c00000002077811 */ /* 0x000fe400078eb8ff */
[----:B------:R-:W-:-:S04]  /*1150*/  PRMT R4, R6, 0x8880, RZ ;  /* 0x0000888006047816 */ /* 0x000fc800000000ff */
[----:B------:R-:W-:Y:S01]  /*1160*/  ISETP.GE.AND P0, PT, R4, RZ, PT ;  /* 0x000000ff0400720c */ /* 0x000fe20003f06270 */
[----:B0-----:R-:W-:-:S04]  /*1170*/  FFMA R2, R8, 0.125, R9 ;  /* 0x3e00000008027823 */ /* 0x001fc80000000009 */
[----:B------:R-:W-:-:S04]  /*1180*/  FMUL R2, R2, R7 ;  /* 0x0000000702027220 */ /* 0x000fc80000400000 */
[----:B------:R-:W-:-:S04]  /*1190*/  FMUL R2, R2, 1 ;  /* 0x3f80000002027820 */ /* 0x000fc80000400000 */
[----:B------:R-:W-:-:S04]  /*11a0*/  FMUL R2, R2, 1 ;  /* 0x3f80000002027820 */ /* 0x000fc80000400000 */
[----:B------:R-:W-:-:S05]  /*11b0*/  FMUL R2, R2, 1 ;  /* 0x3f80000002027820 */ /* 0x000fca0000400000 */
[----:B------:R-:W-:-:S07]  /*11c0*/  FSEL R9, -R2, R2, !P0 ;  /* 0x0000000202097208 */ /* 0x000fce0004000100 */
.L_x_22:
[----:B------:R-:W-:Y:S05]  /*11d0*/  BSYNC.RECONVERGENT B0 ;  /* 0x0000000000007941 */ /* 0x000fea0003800200 */
.L_x_21:
[-C--:B------:R-:W-:Y:S01]  /*11e0*/  FSETP.NAN.AND P0, PT, |R3|, |R3|.reuse, PT ;  /* 0x400000030300720b */ /* 0x080fe20003f08200 */
[C---:B------:R-:W-:Y:S01]  /*11f0*/  FFMA R3, R9.reuse, R3, R10 ;  /* 0x0000000309037223 */ /* 0x040fe2000000000a */
[----:B------:R-:W-:-:S11]  /*1200*/  FSETP.NAN.AND P1, PT, |R9|, |R9|, PT ;  /* 0x400000090900720b */ /* 0x000fd60003f28200 */
[----:B------:R-:W-:-:S07]  /*1210*/  @!P0 FSEL R10, R3, R10, !P1 ;  /* 0x0000000a030a8208 */ /* 0x000fce0004800000 */
.L_x_0:
[----:B------:R-:W0:Y:S01]  /*1220*/  LDC.64 R2, c[0x0][0x390] ;  /* 0x0000e400ff027b82 */ /* 0x000e220000000a00 */
[----:B------:R-:W1:Y:S01]  /*1230*/  LDCU UR5, c[0x0][0x39c] ;  /* 0x00007380ff0577ac */ /* 0x000e620008000800 */
[----:B------:R-:W-:Y:S01]  /*1240*/  F2FP.F16.F32.PACK_AB R10, RZ, R10 ;  /* 0x0000000aff0a723e */ /* 0x000fe200000000ff */
[----:B-1----:R-:W-:-:S04]  /*1250*/  IMAD R5, R5, UR5, R0 ;  /* 0x0000000505057c24 */ /* 0x002fc8000f8e0200 */
[----:B0-----:R-:W-:-:S05]  /*1260*/  IMAD.WIDE R2, R5, 0x2, R2 ;  /* 0x0000000205027825 */ /* 0x001fca00078e0202 */
[----:B------:R-:W-:Y:S01]  /*1270*/  STG.E.U16 desc[UR6][R2.64], R10 ;  /* 0x0000000a02007986 */ /* 0x000fe2000c101506 */
[----:B------:R-:W-:Y:S05]  /*1280*/  EXIT ;  /* 0x000000000000794d */ /* 0x000fea0003800000 */
.L_x_25:
[----:B------:R-:W-:-:S00]  /*1290*/  BRA `(.L_x_25) ;  /* 0xfffffffc00fc7947 */ /* 0x000fc0000383ffff */
[----:B------:R-:W-:-:S00]  /*12a0*/  NOP ;  /* 0x0000000000007918 */ /* 0x000fc00000000000 */
        /* <DEDUP_REMOVED lines=13> */
.L_x_26:


//--------------------- .nv.shared.reserved.0     --------------------------
	.section	.nv.shared.reserved.0,"aw",@nobits
	.weak		__nv_reservedSMEM_offset_0_alias
	.size		__nv_reservedSMEM_offset_0_alias, 0, 64
	.other		__nv_reservedSMEM_offset_0_alias,@"STO_CUDA_RESERVED_SHARED STV_DEFAULT"
__nv_reservedSMEM_offset_0_alias:
	.zero		0
	.zero		64


//--------------------- .nv.constant0._Z17fp8_matmul_kernelPKhS0_P6__halfiii --------------------------
	.section	.nv.constant0._Z17fp8_matmul_kernelPKhS0_P6__halfiii,"a",@progbits
	.sectionflags	@""
	.align	4
.nv.constant0._Z17fp8_matmul_kernelPKhS0_P6__halfiii:
	.zero		932


//--------------------- SYMBOLS --------------------------

	.type		.nv.reservedSmem.offset0,@object
	.size		.nv.reservedSmem.offset0,0x4
